//
// Generated by NVIDIA NVVM Compiler
//
// Compiler Build ID: CL-36424714
// Cuda compilation tools, release 13.0, V13.0.88
// Based on NVVM 20.0.0
//

.version 9.0
.target sm_100
.address_size 64

	// .globl	_Z21unique_idx_calc_2D_IIPi
.extern .func  (.param .b32 func_retval0) vprintf
(
	.param .b64 vprintf_param_0,
	.param .b64 vprintf_param_1
)
;
.global .align 1 .b8 $str[78] = {116, 104, 114, 101, 97, 100, 73, 100, 120, 32, 58, 32, 37, 100, 44, 32, 98, 108, 111, 99, 107, 73, 100, 120, 46, 120, 32, 58, 32, 37, 100, 44, 32, 98, 108, 111, 99, 107, 73, 100, 120, 46, 121, 32, 58, 32, 37, 100, 44, 32, 32, 103, 105, 100, 32, 58, 32, 37, 100, 44, 32, 97, 114, 114, 97, 121, 95, 118, 97, 108, 32, 58, 32, 37, 100, 32, 10};

.visible .entry _Z21unique_idx_calc_2D_IIPi(
	.param .u64 .ptr .align 1 _Z21unique_idx_calc_2D_IIPi_param_0
)
{
	.local .align 8 .b8 	__local_depot0[24];
	.reg .b64 	%SP;
	.reg .b64 	%SPL;
	.reg .b32 	%r<15>;
	.reg .b64 	%rd<9>;

	mov.u64 	%SPL, __local_depot0;
	cvta.local.u64 	%SP, %SPL;
	ld.param.u64 	%rd1, [_Z21unique_idx_calc_2D_IIPi_param_0];
	cvta.to.global.u64 	%rd2, %rd1;
	add.u64 	%rd3, %SP, 0;
	add.u64 	%rd4, %SPL, 0;
	mov.u32 	%r1, %ntid.x;
	mov.u32 	%r2, %tid.y;
	mov.u32 	%r3, %tid.x;
	mad.lo.s32 	%r4, %r1, %r2, %r3;
	mov.u32 	%r5, %ntid.y;
	mul.lo.s32 	%r6, %r1, %r5;
	mov.u32 	%r7, %ctaid.x;
	mov.u32 	%r8, %nctaid.x;
	mov.u32 	%r9, %ctaid.y;
	mad.lo.s32 	%r10, %r9, %r8, %r7;
	mad.lo.s32 	%r11, %r6, %r10, %r4;
	mul.wide.s32 	%rd5, %r11, 4;
	add.s64 	%rd6, %rd2, %rd5;
	ld.global.u32 	%r12, [%rd6];
	st.local.v2.u32 	[%rd4], {%r4, %r7};
	st.local.v2.u32 	[%rd4+8], {%r9, %r11};
	st.local.u32 	[%rd4+16], %r12;
	mov.u64 	%rd7, $str;
	cvta.global.u64 	%rd8, %rd7;
	{ // callseq 0, 0
	.param .b64 param0;
	st.param.b64 	[param0], %rd8;
	.param .b64 param1;
	st.param.b64 	[param1], %rd3;
	.param .b32 retval0;
	call.uni (retval0), 
	vprintf, 
	(
	param0, 
	param1
	);
	ld.param.b32 	%r13, [retval0];
	} // callseq 0
	ret;

}


// ===== COMPILED SASS (sm_100) =====

	.target	sm_100

	.elftype	@"ET_EXEC"


//--------------------- .note.nv.tkinfo           --------------------------
	.section	.note.nv.tkinfo,"",@"SHT_NOTE"
	.sectionflags	@"SHF_NOTE_NV_TKINFO"
	.tkinfo
        /*0018*/ 	.word	0x00000002
        /*0030*/ 	.string	""
        /*0030*/ 	.string	"ptxas"
        /*0030*/ 	.string	"Cuda compilation tools, release 13.0, V13.0.88"
        /*0030*/ 	.string	"Build cuda_13.0.r13.0/compiler.36424714_0"
        /*0030*/ 	.string	"-arch sm_100 -m 64 "



//--------------------- .note.nv.cuinfo           --------------------------
	.section	.note.nv.cuinfo,"",@"SHT_NOTE"
	.sectionflags	@"SHF_NOTE_NV_CUINFO"
        /*0018*/ 	.short	0x0002
        /*001a*/ 	.short	0x0064
        /*001c*/ 	.short	0x0082
	.zero		2


//--------------------- .nv.info                  --------------------------
	.section	.nv.info,"",@"SHT_CUDA_INFO"
	.align	4


	//----- nvinfo : EIATTR_REGCOUNT
	.align		4
        /*0000*/ 	.byte	0x04, 0x2f
        /*0002*/ 	.short	(.L_2 - .L_1)
	.align		4
.L_1:
        /*0004*/ 	.word	index@(_Z21unique_idx_calc_2D_IIPi)
        /*0008*/ 	.word	0x00000018


	//----- nvinfo : EIATTR_FRAME_SIZE
	.align		4
.L_2:
        /*000c*/ 	.byte	0x04, 0x11
        /*000e*/ 	.short	(.L_4 - .L_3)
	.align		4
.L_3:
        /*0010*/ 	.word	index@(_Z21unique_idx_calc_2D_IIPi)
        /*0014*/ 	.word	0x00000018


	//----- nvinfo : EIATTR_MIN_STACK_SIZE
	.align		4
.L_4:
        /*0018*/ 	.byte	0x04, 0x12
        /*001a*/ 	.short	(.L_6 - .L_5)
	.align		4
.L_5:
        /*001c*/ 	.word	index@(_Z21unique_idx_calc_2D_IIPi)
        /*0020*/ 	.word	0x00000018
.L_6:


//--------------------- .nv.compat                --------------------------
	.section	.nv.compat,"",@"SHT_CUDA_COMPAT_INFO"
	.align	4
        /*0000*/ 	.byte	0x02, 0x09, 0x00, 0x00, 0x02, 0x02, 0x01, 0x00, 0x02, 0x05, 0x05, 0x00, 0x03, 0x07, 0x01, 0x01
        /*0010*/ 	.byte	0x02, 0x03, 0x00, 0x00, 0x02, 0x06, 0x01, 0x00, 0x04, 0x0b, 0x08, 0x00, 0x09, 0x00, 0x00, 0x00
        /*0020*/ 	.byte	0x00, 0x00, 0x00, 0x00


//--------------------- .nv.info._Z21unique_idx_calc_2D_IIPi --------------------------
	.section	.nv.info._Z21unique_idx_calc_2D_IIPi,"",@"SHT_CUDA_INFO"
	.sectionflags	@""
	.align	4


	//----- nvinfo : EIATTR_CUDA_API_VERSION
	.align		4
        /*0000*/ 	.byte	0x04, 0x37
        /*0002*/ 	.short	(.L_8 - .L_7)
.L_7:
        /*0004*/ 	.word	0x00000082


	//----- nvinfo : EIATTR_KPARAM_INFO
	.align		4
.L_8:
        /*0008*/ 	.byte	0x04, 0x17
        /*000a*/ 	.short	(.L_10 - .L_9)
.L_9:
        /*000c*/ 	.word	0x00000000
        /*0010*/ 	.short	0x0000
        /*0012*/ 	.short	0x0000
        /*0014*/ 	.byte	0x00, 0xf5, 0x21, 0x00


	//----- nvinfo : EIATTR_SPARSE_MMA_MASK
	.align		4
.L_10:
        /*0018*/ 	.byte	0x03, 0x50
        /*001a*/ 	.short	0x0000


	//----- nvinfo : EIATTR_MAXREG_COUNT
	.align		4
        /*001c*/ 	.byte	0x03, 0x1b
        /*001e*/ 	.short	0x00ff


	//----- nvinfo : EIATTR_EXTERNS
	.align		4
        /*0020*/ 	.byte	0x04, 0x0f
        /*0022*/ 	.short	(.L_12 - .L_11)


	//   ....[0]....
	.align		4
.L_11:
        /*0024*/ 	.word	index@(vprintf)


	//----- nvinfo : EIATTR_MERCURY_ISA_VERSION
	.align		4
.L_12:
        /*0028*/ 	.byte	0x03, 0x5f
        /*002a*/ 	.short	0x0101


	//----- nvinfo : EIATTR_VRC_CTA_INIT_COUNT
	.align		4
        /*002c*/ 	.byte	0x02, 0x4a
	.zero		1
	.zero		1


	//----- nvinfo : EIATTR_SYSCALL_OFFSETS
	.align		4
        /*0030*/ 	.byte	0x04, 0x46
        /*0032*/ 	.short	(.L_14 - .L_13)


	//   ....[0]....
.L_13:
        /*0034*/ 	.word	0x000001e0


	//----- nvinfo : EIATTR_EXIT_INSTR_OFFSETS
	.align		4
.L_14:
        /*0038*/ 	.byte	0x04, 0x1c
        /*003a*/ 	.short	(.L_16 - .L_15)


	//   ....[0]....
.L_15:
        /*003c*/ 	.word	0x000001f0


	//----- nvinfo : EIATTR_CBANK_PARAM_SIZE
	.align		4
.L_16:
        /*0040*/ 	.byte	0x03, 0x19
        /*0042*/ 	.short	0x0008


	//----- nvinfo : EIATTR_PARAM_CBANK
	.align		4
        /*0044*/ 	.byte	0x04, 0x0a
        /*0046*/ 	.short	(.L_18 - .L_17)
	.align		4
.L_17:
        /*0048*/ 	.word	index@(.nv.constant0._Z21unique_idx_calc_2D_IIPi)
        /*004c*/ 	.short	0x0380
        /*004e*/ 	.short	0x0008


	//----- nvinfo : EIATTR_SW_WAR
	.align		4
.L_18:
        /*0050*/ 	.byte	0x04, 0x36
        /*0052*/ 	.short	(.L_20 - .L_19)
.L_19:
        /*0054*/ 	.word	0x00000008
.L_20:


//--------------------- .nv.callgraph             --------------------------
	.section	.nv.callgraph,"",@"SHT_CUDA_CALLGRAPH"
	.align	4
	.sectionentsize	8
	.align		4
        /*0000*/ 	.word	0x00000000
	.align		4
        /*0004*/ 	.word	0xffffffff
	.align		4
        /*0008*/ 	.word	index@(_Z21unique_idx_calc_2D_IIPi)
	.align		4
        /*000c*/ 	.word	index@(vprintf)
	.align		4
        /*0010*/ 	.word	0x00000000
	.align		4
        /*0014*/ 	.word	0xfffffffe
	.align		4
        /*0018*/ 	.word	0x00000000
	.align		4
        /*001c*/ 	.word	0xfffffffd
	.align		4
        /*0020*/ 	.word	0x00000000
	.align		4
        /*0024*/ 	.word	0xfffffffc


//--------------------- .nv.constant4             --------------------------
	.section	.nv.constant4,"a",@progbits
	.align	8
	.align		8
.nv.constant4:
        /*0000*/ 	.dword	vprintf
	.align		8
        /*0008*/ 	.dword	$str


//--------------------- .text._Z21unique_idx_calc_2D_IIPi --------------------------
	.section	.text._Z21unique_idx_calc_2D_IIPi,"ax",@progbits
	.align	128
        .global         _Z21unique_idx_calc_2D_IIPi
        .type           _Z21unique_idx_calc_2D_IIPi,@function
        .size           _Z21unique_idx_calc_2D_IIPi,(.L_x_2 - _Z21unique_idx_calc_2D_IIPi)
        .other          _Z21unique_idx_calc_2D_IIPi,@"STO_CUDA_ENTRY STV_DEFAULT"
_Z21unique_idx_calc_2D_IIPi:
.text._Z21unique_idx_calc_2D_IIPi:
[----:B------:R-:W0:Y:S01]  /*0000*/  LDC R1, c[0x0][0x37c] ;  /* 0x0000df00ff017b82 */ /* 0x000e220000000800 */
[----:B------:R-:W1:Y:S01]  /*0010*/  S2R R2, SR_TID.Y ;  /* 0x0000000000027919 */ /* 0x000e620000002200 */
[----:B------:R-:W2:Y:S06]  /*0020*/  LDCU UR5, c[0x0][0x2fc] ;  /* 0x00005f80ff0577ac */ /* 0x000eac0008000800 */
[----:B------:R-:W3:Y:S01]  /*0030*/  LDC.64 R8, c[0x0][0x380] ;  /* 0x0000e000ff087b82 */ /* 0x000ee20000000a00 */
[----:B0-----:R-:W-:Y:S01]  /*0040*/  IADD3 R1, PT, PT, R1, -0x18, RZ ;  /* 0xffffffe801017810 */ /* 0x001fe20007ffe0ff */
[----:B------:R-:W1:Y:S01]  /*0050*/  S2R R5, SR_TID.X ;  /* 0x0000000000057919 */ /* 0x000e620000002100 */
[----:B------:R-:W0:Y:S01]  /*0060*/  LDCU UR8, c[0x0][0x360] ;  /* 0x00006c00ff0877ac */ /* 0x000e220008000800 */
[----:B------:R-:W4:Y:S01]  /*0070*/  S2R R3, SR_CTAID.X ;  /* 0x0000000000037919 */ /* 0x000f220000002500 */
[----:B------:R-:W0:Y:S01]  /*0080*/  LDCU UR4, c[0x0][0x364] ;  /* 0x00006c80ff0477ac */ /* 0x000e220008000800 */
[----:B------:R-:W4:Y:S01]  /*0090*/  S2R R12, SR_CTAID.Y ;  /* 0x00000000000c7919 */ /* 0x000f220000002600 */
[----:B------:R-:W4:Y:S01]  /*00a0*/  LDCU UR9, c[0x0][0x370] ;  /* 0x00006e00ff0977ac */ /* 0x000f220008000800 */
[----:B------:R-:W5:Y:S01]  /*00b0*/  LDCU.64 UR6, c[0x0][0x358] ;  /* 0x00006b00ff0677ac */ /* 0x000f620008000a00 */
[----:B0-----:R-:W-:-:S02]  /*00c0*/  UIMAD UR4, UR8, UR4, URZ ;  /* 0x00000004080472a4 */ /* 0x001fc4000f8e02ff */
[----:B-1----:R-:W-:Y:S02]  /*00d0*/  IMAD R2, R2, UR8, R5 ;  /* 0x0000000802027c24 */ /* 0x002fe4000f8e0205 */
[----:B----4-:R-:W-:-:S04]  /*00e0*/  IMAD R13, R12, UR9, R3 ;  /* 0x000000090c0d7c24 */ /* 0x010fc8000f8e0203 */
[----:B------:R-:W-:-:S04]  /*00f0*/  IMAD R13, R13, UR4, R2 ;  /* 0x000000040d0d7c24 */ /* 0x000fc8000f8e0202 */
[----:B---3--:R-:W-:-:S06]  /*0100*/  IMAD.WIDE R8, R13, 0x4, R8 ;  /* 0x000000040d087825 */ /* 0x008fcc00078e0208 */
[----:B-----5:R-:W3:Y:S01]  /*0110*/  LDG.E R8, desc[UR6][R8.64] ;  /* 0x0000000608087981 */ /* 0x020ee2000c1e1900 */
[----:B------:R-:W-:Y:S01]  /*0120*/  MOV R0, 0x0 ;  /* 0x0000000000007802 */ /* 0x000fe20000000f00 */
[----:B------:R-:W0:Y:S02]  /*0130*/  LDCU UR4, c[0x0][0x2f8] ;  /* 0x00005f00ff0477ac */ /* 0x000e240008000800 */
[----:B------:R1:W-:Y:S01]  /*0140*/  STL.64 [R1], R2 ;  /* 0x0000000201007387 */ /* 0x0003e20000100a00 */
[----:B------:R1:W4:Y:S01]  /*0150*/  LDC.64 R10, c[0x4][R0] ;  /* 0x01000000000a7b82 */ /* 0x0003220000000a00 */
[----:B------:R-:W5:Y:S02]  /*0160*/  LDCU.64 UR6, c[0x4][0x8] ;  /* 0x01000100ff0677ac */ /* 0x000f640008000a00 */
[----:B------:R1:W-:Y:S01]  /*0170*/  STL.64 [R1+0x8], R12 ;  /* 0x0000080c01007387 */ /* 0x0003e20000100a00 */
[----:B0-----:R-:W-:Y:S02]  /*0180*/  IADD3 R6, P0, PT, R1, UR4, RZ ;  /* 0x0000000401067c10 */ /* 0x001fe4000ff1e0ff */
[----:B-----5:R-:W-:-:S02]  /*0190*/  MOV R4, UR6 ;  /* 0x0000000600047c02 */ /* 0x020fc40008000f00 */
[----:B------:R-:W-:Y:S02]  /*01a0*/  MOV R5, UR7 ;  /* 0x0000000700057c02 */ /* 0x000fe40008000f00 */
[----:B--2---:R-:W-:Y:S01]  /*01b0*/  IADD3.X R7, PT, PT, RZ, UR5, RZ, P0, !PT ;  /* 0x00000005ff077c10 */ /* 0x004fe200087fe4ff */
[----:B---34-:R1:W-:Y:S06]  /*01c0*/  STL [R1+0x10], R8 ;  /* 0x0000100801007387 */ /* 0x0183ec0000100800 */
[----:B------:R-:W-:-:S07]  /*01d0*/  LEPC R20, `(.L_x_0) ;  /* 0x000000001014794e */ /* 0x000fce0000000000 */
[----:B-1----:R-:W-:Y:S05]  /*01e0*/  CALL.ABS.NOINC R10 ;  /* 0x000000000a007343 */ /* 0x002fea0003c00000 */
.L_x_0:
[----:B------:R-:W-:Y:S05]  /*01f0*/  EXIT ;  /* 0x000000000000794d */ /* 0x000fea0003800000 */
.L_x_1:
[----:B------:R-:W-:-:S00]  /*0200*/  BRA `(.L_x_1) ;  /* 0xfffffffc00fc7947 */ /* 0x000fc0000383ffff */
[----:B------:R-:W-:-:S00]  /*0210*/  NOP ;  /* 0x0000000000007918 */ /* 0x000fc00000000000 */
        /* <DEDUP_REMOVED lines=14> */
.L_x_2:


//--------------------- .nv.global.init           --------------------------
	.section	.nv.global.init,"aw",@progbits
.nv.global.init:
	.type		$str,@object
	.size		$str,(.L_0 - $str)
$str:
        /*0000*/ 	.byte	0x74, 0x68, 0x72, 0x65, 0x61, 0x64, 0x49, 0x64, 0x78, 0x20, 0x3a, 0x20, 0x25, 0x64, 0x2c, 0x20
        /*0010*/ 	.byte	0x62, 0x6c, 0x6f, 0x63, 0x6b, 0x49, 0x64, 0x78, 0x2e, 0x78, 0x20, 0x3a, 0x20, 0x25, 0x64, 0x2c
        /*0020*/ 	.byte	0x20, 0x62, 0x6c, 0x6f, 0x63, 0x6b, 0x49, 0x64, 0x78, 0x2e, 0x79, 0x20, 0x3a, 0x20, 0x25, 0x64
        /*0030*/ 	.byte	0x2c, 0x20, 0x20, 0x67, 0x69, 0x64, 0x20, 0x3a, 0x20, 0x25, 0x64, 0x2c, 0x20, 0x61, 0x72, 0x72
        /*0040*/ 	.byte	0x61, 0x79, 0x5f, 0x76, 0x61, 0x6c, 0x20, 0x3a, 0x20, 0x25, 0x64, 0x20, 0x0a, 0x00
.L_0:


//--------------------- .nv.shared.reserved.0     --------------------------
	.section	.nv.shared.reserved.0,"aw",@nobits
	.weak		__nv_reservedSMEM_offset_0_alias
	.size		__nv_reservedSMEM_offset_0_alias, 0, 64
	.other		__nv_reservedSMEM_offset_0_alias,@"STO_CUDA_RESERVED_SHARED STV_DEFAULT"
__nv_reservedSMEM_offset_0_alias:
	.zero		0
	.zero		64


//--------------------- .nv.constant0._Z21unique_idx_calc_2D_IIPi --------------------------
	.section	.nv.constant0._Z21unique_idx_calc_2D_IIPi,"a",@progbits
	.sectionflags	@""
	.align	4
.nv.constant0._Z21unique_idx_calc_2D_IIPi:
	.zero		904


//--------------------- SYMBOLS --------------------------

	.type		.nv.reservedSmem.offset0,@object
	.size		.nv.reservedSmem.offset0,0x4
	.type		vprintf,@function
